	.headerflags	@"EF_CUDA_TEXMODE_UNIFIED EF_CUDA_64BIT_ADDRESS EF_CUDA_ACCELERATORS EF_CUDA_SM90 EF_CUDA_VIRTUAL_SM(EF_CUDA_SM90)"
	.elftype	@"ET_EXEC"


//--------------------- .nv.info                  --------------------------
	.section	.nv.info,"",@"SHT_CUDA_INFO"
	.align	4


	//----- nvinfo : EIATTR_REGCOUNT
	.align		4
        /*0000*/ 	.byte	0x04, 0x2f
        /*0002*/ 	.short	(.L_3 - .L_2)
	.align		4
.L_2:
        /*0004*/ 	.word	index@(triton_poi_fused__native_batch_norm_legit_no_training_add_native_batch_norm_backward_relu_19)
        /*0008*/ 	.word	0x00000016


	//----- nvinfo : EIATTR_MIN_STACK_SIZE
	.align		4
.L_3:
        /*000c*/ 	.byte	0x04, 0x12
        /*000e*/ 	.short	(.L_5 - .L_4)
	.align		4
.L_4:
        /*0010*/ 	.word	index@(triton_poi_fused__native_batch_norm_legit_no_training_add_native_batch_norm_backward_relu_19)
        /*0014*/ 	.word	0x00000000


	//----- nvinfo : EIATTR_FRAME_SIZE
	.align		4
.L_5:
        /*0018*/ 	.byte	0x04, 0x11
        /*001a*/ 	.short	(.L_7 - .L_6)
	.align		4
.L_6:
        /*001c*/ 	.word	index@(triton_poi_fused__native_batch_norm_legit_no_training_add_native_batch_norm_backward_relu_19)
        /*0020*/ 	.word	0x00000000


	//----- nvinfo : EIATTR_MIN_STACK_SIZE
	.align		4
.L_7:
        /*0024*/ 	.byte	0x04, 0x12
        /*0026*/ 	.short	(.L_9 - .L_8)
	.align		4
.L_8:
        /*0028*/ 	.word	index@(triton_poi_fused__native_batch_norm_legit_no_training_add_native_batch_norm_backward_relu_19)
        /*002c*/ 	.word	0x00000000
.L_9:


//--------------------- .nv.info.triton_poi_fused__native_batch_norm_legit_no_training_add_native_batch_norm_backward_relu_19 --------------------------
	.section	.nv.info.triton_poi_fused__native_batch_norm_legit_no_training_add_native_batch_norm_backward_relu_19,"",@"SHT_CUDA_INFO"
	.sectionflags	@""
	.align	4


	//----- nvinfo : EIATTR_CUDA_API_VERSION
	.align		4
        /*0000*/ 	.byte	0x04, 0x37
        /*0002*/ 	.short	(.L_11 - .L_10)
.L_10:
        /*0004*/ 	.word	0x0000007c


	//----- nvinfo : EIATTR_KPARAM_INFO
	.align		4
.L_11:
        /*0008*/ 	.byte	0x04, 0x17
        /*000a*/ 	.short	(.L_13 - .L_12)
.L_12:
        /*000c*/ 	.word	0x00000000
        /*0010*/ 	.short	0x0009
        /*0012*/ 	.short	0x0048
        /*0014*/ 	.byte	0x00, 0xf0, 0x11, 0x00


	//----- nvinfo : EIATTR_KPARAM_INFO
	.align		4
.L_13:
        /*0018*/ 	.byte	0x04, 0x17
        /*001a*/ 	.short	(.L_15 - .L_14)
.L_14:
        /*001c*/ 	.word	0x00000000
        /*0020*/ 	.short	0x0008
        /*0022*/ 	.short	0x0040
        /*0024*/ 	.byte	0x00, 0xf4, 0x21, 0x00


	//----- nvinfo : EIATTR_KPARAM_INFO
	.align		4
.L_15:
        /*0028*/ 	.byte	0x04, 0x17
        /*002a*/ 	.short	(.L_17 - .L_16)
.L_16:
        /*002c*/ 	.word	0x00000000
        /*0030*/ 	.short	0x0007
        /*0032*/ 	.short	0x0038
        /*0034*/ 	.byte	0x00, 0xf4, 0x21, 0x00


	//----- nvinfo : EIATTR_KPARAM_INFO
	.align		4
.L_17:
        /*0038*/ 	.byte	0x04, 0x17
        /*003a*/ 	.short	(.L_19 - .L_18)
.L_18:
        /*003c*/ 	.word	0x00000000
        /*0040*/ 	.short	0x0006
        /*0042*/ 	.short	0x0030
        /*0044*/ 	.byte	0x00, 0xf4, 0x21, 0x00


	//----- nvinfo : EIATTR_KPARAM_INFO
	.align		4
.L_19:
        /*0048*/ 	.byte	0x04, 0x17
        /*004a*/ 	.short	(.L_21 - .L_20)
.L_20:
        /*004c*/ 	.word	0x00000000
        /*0050*/ 	.short	0x0005
        /*0052*/ 	.short	0x0028
        /*0054*/ 	.byte	0x00, 0xf4, 0x21, 0x00


	//----- nvinfo : EIATTR_KPARAM_INFO
	.align		4
.L_21:
        /*0058*/ 	.byte	0x04, 0x17
        /*005a*/ 	.short	(.L_23 - .L_22)
.L_22:
        /*005c*/ 	.word	0x00000000
        /*0060*/ 	.short	0x0004
        /*0062*/ 	.short	0x0020
        /*0064*/ 	.byte	0x00, 0xf4, 0x21, 0x00


	//----- nvinfo : EIATTR_KPARAM_INFO
	.align		4
.L_23:
        /*0068*/ 	.byte	0x04, 0x17
        /*006a*/ 	.short	(.L_25 - .L_24)
.L_24:
        /*006c*/ 	.word	0x00000000
        /*0070*/ 	.short	0x0003
        /*0072*/ 	.short	0x0018
        /*0074*/ 	.byte	0x00, 0xf4, 0x21, 0x00


	//----- nvinfo : EIATTR_KPARAM_INFO
	.align		4
.L_25:
        /*0078*/ 	.byte	0x04, 0x17
        /*007a*/ 	.short	(.L_27 - .L_26)
.L_26:
        /*007c*/ 	.word	0x00000000
        /*0080*/ 	.short	0x0002
        /*0082*/ 	.short	0x0010
        /*0084*/ 	.byte	0x00, 0xf4, 0x21, 0x00


	//----- nvinfo : EIATTR_KPARAM_INFO
	.align		4
.L_27:
        /*0088*/ 	.byte	0x04, 0x17
        /*008a*/ 	.short	(.L_29 - .L_28)
.L_28:
        /*008c*/ 	.word	0x00000000
        /*0090*/ 	.short	0x0001
        /*0092*/ 	.short	0x0008
        /*0094*/ 	.byte	0x00, 0xf4, 0x21, 0x00


	//----- nvinfo : EIATTR_KPARAM_INFO
	.align		4
.L_29:
        /*0098*/ 	.byte	0x04, 0x17
        /*009a*/ 	.short	(.L_31 - .L_30)
.L_30:
        /*009c*/ 	.word	0x00000000
        /*00a0*/ 	.short	0x0000
        /*00a2*/ 	.short	0x0000
        /*00a4*/ 	.byte	0x00, 0xf4, 0x21, 0x00


	//----- nvinfo : EIATTR_SPARSE_MMA_MASK
	.align		4
.L_31:
        /*00a8*/ 	.byte	0x03, 0x50
        /*00aa*/ 	.short	0x0000


	//----- nvinfo : EIATTR_MAXREG_COUNT
	.align		4
        /*00ac*/ 	.byte	0x03, 0x1b
        /*00ae*/ 	.short	0x00ff


	//----- nvinfo : EIATTR_EXIT_INSTR_OFFSETS
	.align		4
        /*00b0*/ 	.byte	0x04, 0x1c
        /*00b2*/ 	.short	(.L_33 - .L_32)


	//   ....[0]....
.L_32:
        /*00b4*/ 	.word	0x000004a0


	//----- nvinfo : EIATTR_REQNTID
	.align		4
.L_33:
        /*00b8*/ 	.byte	0x04, 0x10
        /*00ba*/ 	.short	(.L_35 - .L_34)
.L_34:
        /*00bc*/ 	.word	0x00000100
        /*00c0*/ 	.word	0x00000001
        /*00c4*/ 	.word	0x00000001


	//----- nvinfo : EIATTR_CBANK_PARAM_SIZE
	.align		4
.L_35:
        /*00c8*/ 	.byte	0x03, 0x19
        /*00ca*/ 	.short	0x004c


	//----- nvinfo : EIATTR_PARAM_CBANK
	.align		4
        /*00cc*/ 	.byte	0x04, 0x0a
        /*00ce*/ 	.short	(.L_37 - .L_36)
	.align		4
.L_36:
        /*00d0*/ 	.word	index@(.nv.constant0.triton_poi_fused__native_batch_norm_legit_no_training_add_native_batch_norm_backward_relu_19)
        /*00d4*/ 	.short	0x0210
        /*00d6*/ 	.short	0x004c


	//----- nvinfo : EIATTR_SW_WAR
	.align		4
.L_37:
        /*00d8*/ 	.byte	0x04, 0x36
        /*00da*/ 	.short	(.L_39 - .L_38)
.L_38:
        /*00dc*/ 	.word	0x00000008
.L_39:


//--------------------- .nv.callgraph             --------------------------
	.section	.nv.callgraph,"",@"SHT_CUDA_CALLGRAPH"
	.align	4
	.sectionentsize	8
	.align		4
        /*0000*/ 	.word	0x00000000
	.align		4
        /*0004*/ 	.word	0xffffffff
	.align		4
        /*0008*/ 	.word	0x00000000
	.align		4
        /*000c*/ 	.word	0xfffffffe
	.align		4
        /*0010*/ 	.word	0x00000000
	.align		4
        /*0014*/ 	.word	0xfffffffd
	.align		4
        /*0018*/ 	.word	0x00000000
	.align		4
        /*001c*/ 	.word	0xfffffffc


//--------------------- .nv.constant4             --------------------------
	.section	.nv.constant4,"a",@progbits
	.align	8
	.align		8
.nv.constant4:
        /*0000*/ 	.dword	_$_str
	.align		8
        /*0008*/ 	.dword	_$_str_$_2


//--------------------- .text.triton_poi_fused__native_batch_norm_legit_no_training_add_native_batch_norm_backward_relu_19 --------------------------
	.section	.text.triton_poi_fused__native_batch_norm_legit_no_training_add_native_batch_norm_backward_relu_19,"ax",@progbits
	.align	128
        .global         triton_poi_fused__native_batch_norm_legit_no_training_add_native_batch_norm_backward_relu_19
        .type           triton_poi_fused__native_batch_norm_legit_no_training_add_native_batch_norm_backward_relu_19,@function
        .size           triton_poi_fused__native_batch_norm_legit_no_training_add_native_batch_norm_backward_relu_19,(.L_x_1 - triton_poi_fused__native_batch_norm_legit_no_training_add_native_batch_norm_backward_relu_19)
        .other          triton_poi_fused__native_batch_norm_legit_no_training_add_native_batch_norm_backward_relu_19,@"STO_CUDA_ENTRY STV_DEFAULT"
triton_poi_fused__native_batch_norm_legit_no_training_add_native_batch_norm_backward_relu_19:
.text.triton_poi_fused__native_batch_norm_legit_no_training_add_native_batch_norm_backward_relu_19:
[----:B------:R-:W-:Y:S01]  /*0000*/  LDC R1, c[0x0][0x28] ;  /* 0x00000a00ff017b82 */ /* 0x000fe20000000800 */
[----:B------:R-:W1:Y:S07]  /*0010*/  S2R R0, SR_TID.X ;  /* 0x0000000000007919 */ /* 0x000e6e0000002100 */
[----:B------:R-:W2:Y:S01]  /*0020*/  LDC.64 R2, c[0x0][0x230] ;  /* 0x00008c00ff027b82 */ /* 0x000ea20000000a00 */
[----:B------:R-:W-:Y:S01]  /*0030*/  ULDC.64 UR4, c[0x0][0x208] ;  /* 0x0000820000047ab9 */ /* 0x000fe20000000a00 */
[----:B------:R-:W3:Y:S06]  /*0040*/  S2R R7, SR_CTAID.X ;  /* 0x0000000000077919 */ /* 0x000eec0000002500 */
[----:B------:R-:W4:Y:S08]  /*0050*/  LDC.64 R8, c[0x0][0x218] ;  /* 0x00008600ff087b82 */ /* 0x000f300000000a00 */
[----:B------:R-:W5:Y:S08]  /*0060*/  LDC.64 R14, c[0x0][0x228] ;  /* 0x00008a00ff0e7b82 */ /* 0x000f700000000a00 */
[----:B------:R-:W5:Y:S01]  /*0070*/  LDC.64 R12, c[0x0][0x240] ;  /* 0x00009000ff0c7b82 */ /* 0x000f620000000a00 */
[----:B-1----:R-:W-:-:S07]  /*0080*/  SHF.L.U32 R0, R0, 0x1, RZ ;  /* 0x0000000100007819 */ /* 0x002fce00000006ff */
[----:B------:R-:W1:Y:S01]  /*0090*/  LDC.64 R16, c[0x0][0x238] ;  /* 0x00008e00ff107b82 */ /* 0x000e620000000a00 */
[----:B---3--:R-:W-:Y:S02]  /*00a0*/  SHF.R.S32.HI R5, RZ, 0x16, R7 ;  /* 0x00000016ff057819 */ /* 0x008fe40000011407 */
[----:B------:R-:W-:Y:S02]  /*00b0*/  LOP3.LUT R0, R0, 0x1fe, RZ, 0xc0, !PT ;  /* 0x000001fe00007812 */ /* 0x000fe400078ec0ff */
[----:B------:R-:W-:Y:S02]  /*00c0*/  SGXT R5, R5, 0x1 ;  /* 0x000000010505781a */ /* 0x000fe40000000200 */
[----:B------:R-:W-:Y:S02]  /*00d0*/  LEA R0, R7, R0, 0x9 ;  /* 0x0000000007007211 */ /* 0x000fe400078e48ff */
[----:B------:R-:W3:Y:S02]  /*00e0*/  LDC.64 R6, c[0x0][0x220] ;  /* 0x00008800ff067b82 */ /* 0x000ee40000000a00 */
[----:B------:R-:W-:-:S04]  /*00f0*/  LEA.HI R5, R5, R0, RZ, 0x7 ;  /* 0x0000000005057211 */ /* 0x000fc800078f38ff */
[----:B------:R-:W-:-:S04]  /*0100*/  LOP3.LUT R5, R5, 0xffffff80, RZ, 0xc0, !PT ;  /* 0xffffff8005057812 */ /* 0x000fc800078ec0ff */
[----:B------:R-:W-:Y:S02]  /*0110*/  IADD3 R10, R0, -R5, RZ ;  /* 0x80000005000a7210 */ /* 0x000fe40007ffe0ff */
[----:B------:R-:W1:Y:S03]  /*0120*/  LDC.64 R4, c[0x0][0x210] ;  /* 0x00008400ff047b82 */ /* 0x000e660000000a00 */
[----:B--2---:R-:W-:-:S06]  /*0130*/  IMAD.WIDE R2, R10, 0x4, R2 ;  /* 0x000000040a027825 */ /* 0x004fcc00078e0202 */
[----:B------:R-:W2:Y:S01]  /*0140*/  LDG.E.EL.64 R2, desc[UR4][R2.64] ;  /* 0x0000000402027981 */ /* 0x000ea2000c2e1b00 */
[----:B----4-:R-:W-:-:S04]  /*0150*/  IMAD.WIDE R8, R0, 0x4, R8 ;  /* 0x0000000400087825 */ /* 0x010fc800078e0208 */
[----:B---3--:R-:W-:Y:S02]  /*0160*/  IMAD.WIDE R6, R0, 0x4, R6 ;  /* 0x0000000400067825 */ /* 0x008fe400078e0206 */
[----:B------:R-:W3:Y:S02]  /*0170*/  LDG.E.64 R8, desc[UR4][R8.64] ;  /* 0x0000000408087981 */ /* 0x000ee4000c1e1b00 */
[----:B-----5:R-:W-:Y:S02]  /*0180*/  IMAD.WIDE R14, R10, 0x4, R14 ;  /* 0x000000040a0e7825 */ /* 0x020fe400078e020e */
[----:B------:R-:W4:Y:S02]  /*0190*/  LDG.E.64 R6, desc[UR4][R6.64] ;  /* 0x0000000406067981 */ /* 0x000f24000c1e1b00 */
[----:B01----:R-:W-:Y:S02]  /*01a0*/  IMAD.WIDE R4, R0, 0x4, R4 ;  /* 0x0000000400047825 */ /* 0x003fe400078e0204 */
[----:B------:R-:W5:Y:S04]  /*01b0*/  LDG.E.EL.64 R14, desc[UR4][R14.64] ;  /* 0x000000040e0e7981 */ /* 0x000f68000c2e1b00 */
[----:B------:R-:W3:Y:S01]  /*01c0*/  LDG.E.64 R4, desc[UR4][R4.64] ;  /* 0x0000000404047981 */ /* 0x000ee2000c1e1b00 */
[----:B------:R-:W-:-:S04]  /*01d0*/  IMAD.WIDE R12, R10, 0x4, R12 ;  /* 0x000000040a0c7825 */ /* 0x000fc800078e020c */
[----:B------:R-:W-:Y:S02]  /*01e0*/  IMAD.WIDE R16, R10, 0x4, R16 ;  /* 0x000000040a107825 */ /* 0x000fe400078e0210 */
[----:B------:R-:W4:Y:S04]  /*01f0*/  LDG.E.EL.64 R12, desc[UR4][R12.64] ;  /* 0x000000040c0c7981 */ /* 0x000f28000c2e1b00 */
[----:B------:R0:W4:Y:S02]  /*0200*/  LDG.E.EL.64 R10, desc[UR4][R16.64] ;  /* 0x00000004100a7981 */ /* 0x000124000c2e1b00 */
[----:B0-----:R-:W-:Y:S01]  /*0210*/  HFMA2.MMA R17, -RZ, RZ, 1.625, 0 ;  /* 0x3e800000ff117435 */ /* 0x001fe200000001ff */
[----:B--2---:R-:W-:Y:S01]  /*0220*/  FADD R2, R2, 9.9999997473787516356e-06 ;  /* 0x3727c5ac02027421 */ /* 0x004fe20000000000 */
[----:B------:R-:W-:-:S03]  /*0230*/  FADD R3, R3, 9.9999997473787516356e-06 ;  /* 0x3727c5ac03037421 */ /* 0x000fc60000000000 */
[----:B------:R-:W0:Y:S08]  /*0240*/  MUFU.SQRT R18, R2 ;  /* 0x0000000200127308 */ /* 0x000e300000002000 */
[----:B------:R1:W2:Y:S01]  /*0250*/  MUFU.SQRT R19, R3 ;  /* 0x0000000300137308 */ /* 0x0002a20000002000 */
[C---:B0-----:R-:W-:Y:S02]  /*0260*/  FSETP.GT.AND P0, PT, R18.reuse, 8.50705917302346158658e+37, PT ;  /* 0x7e8000001200780b */ /* 0x041fe40003f04000 */
[----:B------:R-:W-:Y:S01]  /*0270*/  FSETP.GEU.AND P2, PT, R18, 1.175494350822287508e-38, PT ;  /* 0x008000001200780b */ /* 0x000fe20003f4e000 */
[----:B---3--:R-:W-:Y:S01]  /*0280*/  FADD R16, R5, R9 ;  /* 0x0000000905107221 */ /* 0x008fe20000000000 */
[----:B-1----:R-:W0:Y:S01]  /*0290*/  LDC.64 R2, c[0x0][0x248] ;  /* 0x00009200ff027b82 */ /* 0x002e220000000a00 */
[----:B--2---:R-:W-:-:S02]  /*02a0*/  FSETP.GT.AND P1, PT, R19, 8.50705917302346158658e+37, PT ;  /* 0x7e8000001300780b */ /* 0x004fc40003f24000 */
[----:B------:R-:W-:-:S06]  /*02b0*/  FSETP.GEU.AND P3, PT, R19, 1.175494350822287508e-38, PT ;  /* 0x008000001300780b */ /* 0x000fcc0003f6e000 */
[----:B------:R-:W-:-:S04]  /*02c0*/  @P0 FMUL R18, R18, 0.25 ;  /* 0x3e80000012120820 */ /* 0x000fc80000400000 */
[----:B------:R-:W-:Y:S01]  /*02d0*/  @!P2 FMUL R18, R18, 16777216 ;  /* 0x4b8000001212a820 */ /* 0x000fe20000400000 */
[----:B------:R-:W-:-:S04]  /*02e0*/  @P1 FMUL R19, R19, 0.25 ;  /* 0x3e80000013131820 */ /* 0x000fc80000400000 */
[----:B------:R-:W-:Y:S01]  /*02f0*/  @!P3 FMUL R19, R19, 16777216 ;  /* 0x4b8000001313b820 */ /* 0x000fe20000400000 */
[----:B------:R-:W1:Y:S01]  /*0300*/  MUFU.RCP R18, R18 ;  /* 0x0000001200127308 */ /* 0x000e620000001000 */
[----:B------:R-:W-:Y:S01]  /*0310*/  FADD R5, R4, R8 ;  /* 0x0000000804057221 */ /* 0x000fe20000000000 */
[----:B------:R-:W-:-:S06]  /*0320*/  FSEL R9, R17, 1, P0 ;  /* 0x3f80000011097808 */ /* 0x000fcc0000000000 */
[----:B------:R-:W2:Y:S01]  /*0330*/  MUFU.RCP R19, R19 ;  /* 0x0000001300137308 */ /* 0x000ea20000001000 */
[----:B------:R-:W-:Y:S01]  /*0340*/  FSEL R8, R17, 1, P1 ;  /* 0x3f80000011087808 */ /* 0x000fe20000800000 */
[----:B----4-:R-:W-:Y:S01]  /*0350*/  FADD R16, R7, R16 ;  /* 0x0000001007107221 */ /* 0x010fe20000000000 */
[----:B------:R-:W-:Y:S02]  /*0360*/  FADD R7, R6, R5 ;  /* 0x0000000506077221 */ /* 0x000fe40000000000 */
[----:B------:R-:W3:Y:S01]  /*0370*/  LDC.64 R4, c[0x0][0x250] ;  /* 0x00009400ff047b82 */ /* 0x000ee20000000a00 */
[----:B------:R-:W-:Y:S01]  /*0380*/  @!P2 FMUL R9, R9, 16777216 ;  /* 0x4b8000000909a820 */ /* 0x000fe20000400000 */
[----:B------:R-:W-:Y:S01]  /*0390*/  @!P3 FMUL R8, R8, 16777216 ;  /* 0x4b8000000808b820 */ /* 0x000fe20000400000 */
[----:B-----5:R-:W-:Y:S01]  /*03a0*/  FADD R15, -R15, R16 ;  /* 0x000000100f0f7221 */ /* 0x020fe20000000100 */
[----:B------:R-:W-:Y:S01]  /*03b0*/  FADD R14, -R14, R7 ;  /* 0x000000070e0e7221 */ /* 0x000fe20000000100 */
[----:B-1----:R-:W-:Y:S01]  /*03c0*/  FMUL R9, R18, R9 ;  /* 0x0000000912097220 */ /* 0x002fe20000400000 */
[----:B--2---:R-:W-:-:S03]  /*03d0*/  FMUL R8, R19, R8 ;  /* 0x0000000813087220 */ /* 0x004fc60000400000 */
[----:B------:R-:W-:Y:S01]  /*03e0*/  FMUL R9, R14, R9 ;  /* 0x000000090e097220 */ /* 0x000fe20000400000 */
[----:B------:R-:W-:-:S03]  /*03f0*/  FMUL R8, R15, R8 ;  /* 0x000000080f087220 */ /* 0x000fc60000400000 */
[----:B------:R-:W-:Y:S01]  /*0400*/  FFMA R9, R10, R9, R12 ;  /* 0x000000090a097223 */ /* 0x000fe2000000000c */
[----:B------:R-:W-:-:S04]  /*0410*/  FFMA R8, R11, R8, R13 ;  /* 0x000000080b087223 */ /* 0x000fc8000000000d */
[C---:B------:R-:W-:Y:S02]  /*0420*/  FSETP.GEU.AND P0, PT, R9.reuse, RZ, PT ;  /* 0x000000ff0900720b */ /* 0x040fe40003f0e000 */
[----:B------:R-:W-:Y:S01]  /*0430*/  FSETP.GEU.AND P1, PT, R8, RZ, PT ;  /* 0x000000ff0800720b */ /* 0x000fe20003f2e000 */
[----:B0-----:R-:W-:Y:S01]  /*0440*/  IMAD.WIDE R2, R0, 0x4, R2 ;  /* 0x0000000400027825 */ /* 0x001fe200078e0202 */
[----:B------:R-:W-:Y:S02]  /*0450*/  FSEL R6, R9, RZ, P0 ;  /* 0x000000ff09067208 */ /* 0x000fe40000000000 */
[----:B------:R-:W-:Y:S01]  /*0460*/  FSEL R7, R8, RZ, P1 ;  /* 0x000000ff08077208 */ /* 0x000fe20000800000 */
[----:B---3--:R-:W-:-:S04]  /*0470*/  IMAD.WIDE R4, R0, 0x4, R4 ;  /* 0x0000000400047825 */ /* 0x008fc800078e0204 */
[----:B------:R-:W-:Y:S04]  /*0480*/  STG.E.64 desc[UR4][R2.64], R6 ;  /* 0x0000000602007986 */ /* 0x000fe8000c101b04 */
[----:B------:R-:W-:Y:S01]  /*0490*/  STG.E.64 desc[UR4][R4.64], R14 ;  /* 0x0000000e04007986 */ /* 0x000fe2000c101b04 */
[----:B------:R-:W-:Y:S05]  /*04a0*/  EXIT ;  /* 0x000000000000794d */ /* 0x000fea0003800000 */
.L_x_0:
[----:B------:R-:W-:-:S00]  /*04b0*/  BRA `(.L_x_0) ;  /* 0xfffffffc00fc7947 */ /* 0x000fc0000383ffff */
[----:B------:R-:W-:-:S00]  /*04c0*/  NOP ;  /* 0x0000000000007918 */ /* 0x000fc00000000000 */
        /* <DEDUP_REMOVED lines=11> */
.L_x_1:


//--------------------- .nv.global.init           --------------------------
	.section	.nv.global.init,"aw",@progbits
.nv.global.init:
	.type		_$_str,@object
	.size		_$_str,(_$_str_$_2 - _$_str)
_$_str:
        /*0000*/ 	.byte	0x5f, 0x5f, 0x43, 0x55, 0x44, 0x41, 0x5f, 0x46, 0x54, 0x5a, 0x00
	.type		_$_str_$_2,@object
	.size		_$_str_$_2,(.L_1 - _$_str_$_2)
_$_str_$_2:
        /*000b*/ 	.byte	0x5f, 0x5f, 0x43, 0x55, 0x44, 0x41, 0x5f, 0x50, 0x52, 0x45, 0x43, 0x5f, 0x53, 0x51, 0x52, 0x54
        /*001b*/ 	.byte	0x00
.L_1:


//--------------------- .nv.constant0.triton_poi_fused__native_batch_norm_legit_no_training_add_native_batch_norm_backward_relu_19 --------------------------
	.section	.nv.constant0.triton_poi_fused__native_batch_norm_legit_no_training_add_native_batch_norm_backward_relu_19,"a",@progbits
	.sectionflags	@""
	.align	4
.nv.constant0.triton_poi_fused__native_batch_norm_legit_no_training_add_native_batch_norm_backward_relu_19:
	.zero		604
